//
// Generated by NVIDIA NVVM Compiler
//
// Compiler Build ID: CL-36424714
// Cuda compilation tools, release 13.0, V13.0.88
// Based on NVVM 20.0.0
//

.version 9.0
.target sm_100
.address_size 64

	// .globl	_Z14function_inputi
.extern .func  (.param .b32 func_retval0) vprintf
(
	.param .b64 vprintf_param_0,
	.param .b64 vprintf_param_1
)
;
.global .align 1 .b8 $str[17] = {105, 110, 112, 117, 116, 32, 112, 97, 114, 97, 109, 58, 32, 37, 100, 10};
.global .align 1 .b8 $str$1[28] = {105, 110, 112, 117, 116, 32, 110, 111, 32, 109, 101, 109, 98, 101, 114, 32, 115, 116, 114, 117, 99, 116, 58, 32, 37, 100, 10};

.visible .entry _Z14function_inputi(
	.param .u32 _Z14function_inputi_param_0
)
{
	.local .align 8 .b8 	__local_depot0[8];
	.reg .b64 	%SP;
	.reg .b64 	%SPL;
	.reg .b32 	%r<4>;
	.reg .b64 	%rd<5>;

	mov.u64 	%SPL, __local_depot0;
	cvta.local.u64 	%SP, %SPL;
	ld.param.u32 	%r1, [_Z14function_inputi_param_0];
	add.u64 	%rd1, %SP, 0;
	add.u64 	%rd2, %SPL, 0;
	st.local.u32 	[%rd2], %r1;
	mov.u64 	%rd3, $str;
	cvta.global.u64 	%rd4, %rd3;
	{ // callseq 0, 0
	.param .b64 param0;
	st.param.b64 	[param0], %rd4;
	.param .b64 param1;
	st.param.b64 	[param1], %rd1;
	.param .b32 retval0;
	call.uni (retval0), 
	vprintf, 
	(
	param0, 
	param1
	);
	ld.param.b32 	%r2, [retval0];
	} // callseq 0
	ret;

}
	// .globl	_Z12noMemberFunc8NoMember
.visible .entry _Z12noMemberFunc8NoMember(
	.param .align 1 .b8 _Z12noMemberFunc8NoMember_param_0[1]
)
{
	.local .align 8 .b8 	__local_depot1[16];
	.reg .b64 	%SP;
	.reg .b64 	%SPL;
	.reg .b16 	%rs<2>;
	.reg .b32 	%r<3>;
	.reg .b64 	%rd<7>;

	mov.u64 	%SPL, __local_depot1;
	cvta.local.u64 	%SP, %SPL;
	ld.param.u8 	%rs1, [_Z12noMemberFunc8NoMember_param_0];
	add.u64 	%rd1, %SP, 0;
	add.u64 	%rd2, %SPL, 0;
	add.u64 	%rd3, %SP, 8;
	add.u64 	%rd4, %SPL, 8;
	st.local.u8 	[%rd2], %rs1;
	st.local.u64 	[%rd4], %rd1;
	mov.u64 	%rd5, $str$1;
	cvta.global.u64 	%rd6, %rd5;
	{ // callseq 1, 0
	.param .b64 param0;
	st.param.b64 	[param0], %rd6;
	.param .b64 param1;
	st.param.b64 	[param1], %rd3;
	.param .b32 retval0;
	call.uni (retval0), 
	vprintf, 
	(
	param0, 
	param1
	);
	ld.param.b32 	%r1, [retval0];
	} // callseq 1
	ret;

}
	// .globl	_Z14function_input10UserDefine
.visible .entry _Z14function_input10UserDefine(
	.param .align 4 .b8 _Z14function_input10UserDefine_param_0[8]
)
{


	ret;

}


// ===== COMPILED SASS (sm_100) =====

	.target	sm_100

	.elftype	@"ET_EXEC"


//--------------------- .note.nv.tkinfo           --------------------------
	.section	.note.nv.tkinfo,"",@"SHT_NOTE"
	.sectionflags	@"SHF_NOTE_NV_TKINFO"
	.tkinfo
        /*0018*/ 	.word	0x00000002
        /*0030*/ 	.string	""
        /*0030*/ 	.string	"ptxas"
        /*0030*/ 	.string	"Cuda compilation tools, release 13.0, V13.0.88"
        /*0030*/ 	.string	"Build cuda_13.0.r13.0/compiler.36424714_0"
        /*0030*/ 	.string	"-arch sm_100 -m 64 "



//--------------------- .note.nv.cuinfo           --------------------------
	.section	.note.nv.cuinfo,"",@"SHT_NOTE"
	.sectionflags	@"SHF_NOTE_NV_CUINFO"
        /*0018*/ 	.short	0x0002
        /*001a*/ 	.short	0x0064
        /*001c*/ 	.short	0x0082
	.zero		2


//--------------------- .nv.info                  --------------------------
	.section	.nv.info,"",@"SHT_CUDA_INFO"
	.align	4


	//----- nvinfo : EIATTR_REGCOUNT
	.align		4
        /*0000*/ 	.byte	0x04, 0x2f
        /*0002*/ 	.short	(.L_3 - .L_2)
	.align		4
.L_2:
        /*0004*/ 	.word	index@(_Z14function_inputi)
        /*0008*/ 	.word	0x00000018


	//----- nvinfo : EIATTR_FRAME_SIZE
	.align		4
.L_3:
        /*000c*/ 	.byte	0x04, 0x11
        /*000e*/ 	.short	(.L_5 - .L_4)
	.align		4
.L_4:
        /*0010*/ 	.word	index@(_Z14function_inputi)
        /*0014*/ 	.word	0x00000008


	//----- nvinfo : EIATTR_REGCOUNT
	.align		4
.L_5:
        /*0018*/ 	.byte	0x04, 0x2f
        /*001a*/ 	.short	(.L_7 - .L_6)
	.align		4
.L_6:
        /*001c*/ 	.word	index@(_Z12noMemberFunc8NoMember)
        /*0020*/ 	.word	0x00000018


	//----- nvinfo : EIATTR_FRAME_SIZE
	.align		4
.L_7:
        /*0024*/ 	.byte	0x04, 0x11
        /*0026*/ 	.short	(.L_9 - .L_8)
	.align		4
.L_8:
        /*0028*/ 	.word	index@(_Z12noMemberFunc8NoMember)
        /*002c*/ 	.word	0x00000010


	//----- nvinfo : EIATTR_REGCOUNT
	.align		4
.L_9:
        /*0030*/ 	.byte	0x04, 0x2f
        /*0032*/ 	.short	(.L_11 - .L_10)
	.align		4
.L_10:
        /*0034*/ 	.word	index@(_Z14function_input10UserDefine)
        /*0038*/ 	.word	0x00000004


	//----- nvinfo : EIATTR_FRAME_SIZE
	.align		4
.L_11:
        /*003c*/ 	.byte	0x04, 0x11
        /*003e*/ 	.short	(.L_13 - .L_12)
	.align		4
.L_12:
        /*0040*/ 	.word	index@(_Z14function_input10UserDefine)
        /*0044*/ 	.word	0x00000000


	//----- nvinfo : EIATTR_MIN_STACK_SIZE
	.align		4
.L_13:
        /*0048*/ 	.byte	0x04, 0x12
        /*004a*/ 	.short	(.L_15 - .L_14)
	.align		4
.L_14:
        /*004c*/ 	.word	index@(_Z14function_input10UserDefine)
        /*0050*/ 	.word	0x00000000


	//----- nvinfo : EIATTR_MIN_STACK_SIZE
	.align		4
.L_15:
        /*0054*/ 	.byte	0x04, 0x12
        /*0056*/ 	.short	(.L_17 - .L_16)
	.align		4
.L_16:
        /*0058*/ 	.word	index@(_Z12noMemberFunc8NoMember)
        /*005c*/ 	.word	0x00000010


	//----- nvinfo : EIATTR_MIN_STACK_SIZE
	.align		4
.L_17:
        /*0060*/ 	.byte	0x04, 0x12
        /*0062*/ 	.short	(.L_19 - .L_18)
	.align		4
.L_18:
        /*0064*/ 	.word	index@(_Z14function_inputi)
        /*0068*/ 	.word	0x00000008
.L_19:


//--------------------- .nv.compat                --------------------------
	.section	.nv.compat,"",@"SHT_CUDA_COMPAT_INFO"
	.align	4
        /*0000*/ 	.byte	0x02, 0x09, 0x00, 0x00, 0x02, 0x02, 0x01, 0x00, 0x02, 0x05, 0x05, 0x00, 0x03, 0x07, 0x01, 0x01
        /*0010*/ 	.byte	0x02, 0x03, 0x00, 0x00, 0x02, 0x06, 0x01, 0x00, 0x04, 0x0b, 0x08, 0x00, 0x09, 0x00, 0x00, 0x00
        /*0020*/ 	.byte	0x00, 0x00, 0x00, 0x00


//--------------------- .nv.info._Z14function_input10UserDefine --------------------------
	.section	.nv.info._Z14function_input10UserDefine,"",@"SHT_CUDA_INFO"
	.sectionflags	@""
	.align	4


	//----- nvinfo : EIATTR_CUDA_API_VERSION
	.align		4
        /*0000*/ 	.byte	0x04, 0x37
        /*0002*/ 	.short	(.L_21 - .L_20)
.L_20:
        /*0004*/ 	.word	0x00000082


	//----- nvinfo : EIATTR_KPARAM_INFO
	.align		4
.L_21:
        /*0008*/ 	.byte	0x04, 0x17
        /*000a*/ 	.short	(.L_23 - .L_22)
.L_22:
        /*000c*/ 	.word	0x00000000
        /*0010*/ 	.short	0x0000
        /*0012*/ 	.short	0x0000
        /*0014*/ 	.byte	0x00, 0xf0, 0x21, 0x00


	//----- nvinfo : EIATTR_SPARSE_MMA_MASK
	.align		4
.L_23:
        /*0018*/ 	.byte	0x03, 0x50
        /*001a*/ 	.short	0x0000


	//----- nvinfo : EIATTR_MAXREG_COUNT
	.align		4
        /*001c*/ 	.byte	0x03, 0x1b
        /*001e*/ 	.short	0x00ff


	//----- nvinfo : EIATTR_MERCURY_ISA_VERSION
	.align		4
        /*0020*/ 	.byte	0x03, 0x5f
        /*0022*/ 	.short	0x0101


	//----- nvinfo : EIATTR_VRC_CTA_INIT_COUNT
	.align		4
        /*0024*/ 	.byte	0x02, 0x4a
	.zero		1
	.zero		1


	//----- nvinfo : EIATTR_EXIT_INSTR_OFFSETS
	.align		4
        /*0028*/ 	.byte	0x04, 0x1c
        /*002a*/ 	.short	(.L_25 - .L_24)


	//   ....[0]....
.L_24:
        /*002c*/ 	.word	0x00000010


	//----- nvinfo : EIATTR_CBANK_PARAM_SIZE
	.align		4
.L_25:
        /*0030*/ 	.byte	0x03, 0x19
        /*0032*/ 	.short	0x0008


	//----- nvinfo : EIATTR_PARAM_CBANK
	.align		4
        /*0034*/ 	.byte	0x04, 0x0a
        /*0036*/ 	.short	(.L_27 - .L_26)
	.align		4
.L_26:
        /*0038*/ 	.word	index@(.nv.constant0._Z14function_input10UserDefine)
        /*003c*/ 	.short	0x0380
        /*003e*/ 	.short	0x0008


	//----- nvinfo : EIATTR_SW_WAR
	.align		4
.L_27:
        /*0040*/ 	.byte	0x04, 0x36
        /*0042*/ 	.short	(.L_29 - .L_28)
.L_28:
        /*0044*/ 	.word	0x00000008
.L_29:


//--------------------- .nv.info._Z12noMemberFunc8NoMember --------------------------
	.section	.nv.info._Z12noMemberFunc8NoMember,"",@"SHT_CUDA_INFO"
	.sectionflags	@""
	.align	4


	//----- nvinfo : EIATTR_CUDA_API_VERSION
	.align		4
        /*0000*/ 	.byte	0x04, 0x37
        /*0002*/ 	.short	(.L_31 - .L_30)
.L_30:
        /*0004*/ 	.word	0x00000082


	//----- nvinfo : EIATTR_KPARAM_INFO
	.align		4
.L_31:
        /*0008*/ 	.byte	0x04, 0x17
        /*000a*/ 	.short	(.L_33 - .L_32)
.L_32:
        /*000c*/ 	.word	0x00000000
        /*0010*/ 	.short	0x0000
        /*0012*/ 	.short	0x0000
        /*0014*/ 	.byte	0x00, 0xf0, 0x05, 0x00


	//----- nvinfo : EIATTR_SPARSE_MMA_MASK
	.align		4
.L_33:
        /*0018*/ 	.byte	0x03, 0x50
        /*001a*/ 	.short	0x0000


	//----- nvinfo : EIATTR_MAXREG_COUNT
	.align		4
        /*001c*/ 	.byte	0x03, 0x1b
        /*001e*/ 	.short	0x00ff


	//----- nvinfo : EIATTR_EXTERNS
	.align		4
        /*0020*/ 	.byte	0x04, 0x0f
        /*0022*/ 	.short	(.L_35 - .L_34)


	//   ....[0]....
	.align		4
.L_34:
        /*0024*/ 	.word	index@(vprintf)


	//----- nvinfo : EIATTR_MERCURY_ISA_VERSION
	.align		4
.L_35:
        /*0028*/ 	.byte	0x03, 0x5f
        /*002a*/ 	.short	0x0101


	//----- nvinfo : EIATTR_VRC_CTA_INIT_COUNT
	.align		4
        /*002c*/ 	.byte	0x02, 0x4a
	.zero		1
	.zero		1


	//----- nvinfo : EIATTR_SYSCALL_OFFSETS
	.align		4
        /*0030*/ 	.byte	0x04, 0x46
        /*0032*/ 	.short	(.L_37 - .L_36)


	//   ....[0]....
.L_36:
        /*0034*/ 	.word	0x00000110


	//----- nvinfo : EIATTR_EXIT_INSTR_OFFSETS
	.align		4
.L_37:
        /*0038*/ 	.byte	0x04, 0x1c
        /*003a*/ 	.short	(.L_39 - .L_38)


	//   ....[0]....
.L_38:
        /*003c*/ 	.word	0x00000120


	//----- nvinfo : EIATTR_CBANK_PARAM_SIZE
	.align		4
.L_39:
        /*0040*/ 	.byte	0x03, 0x19
        /*0042*/ 	.short	0x0001


	//----- nvinfo : EIATTR_PARAM_CBANK
	.align		4
        /*0044*/ 	.byte	0x04, 0x0a
        /*0046*/ 	.short	(.L_41 - .L_40)
	.align		4
.L_40:
        /*0048*/ 	.word	index@(.nv.constant0._Z12noMemberFunc8NoMember)
        /*004c*/ 	.short	0x0380
        /*004e*/ 	.short	0x0001


	//----- nvinfo : EIATTR_SW_WAR
	.align		4
.L_41:
        /*0050*/ 	.byte	0x04, 0x36
        /*0052*/ 	.short	(.L_43 - .L_42)
.L_42:
        /*0054*/ 	.word	0x00000008
.L_43:


//--------------------- .nv.info._Z14function_inputi --------------------------
	.section	.nv.info._Z14function_inputi,"",@"SHT_CUDA_INFO"
	.sectionflags	@""
	.align	4


	//----- nvinfo : EIATTR_CUDA_API_VERSION
	.align		4
        /*0000*/ 	.byte	0x04, 0x37
        /*0002*/ 	.short	(.L_45 - .L_44)
.L_44:
        /*0004*/ 	.word	0x00000082


	//----- nvinfo : EIATTR_KPARAM_INFO
	.align		4
.L_45:
        /*0008*/ 	.byte	0x04, 0x17
        /*000a*/ 	.short	(.L_47 - .L_46)
.L_46:
        /*000c*/ 	.word	0x00000000
        /*0010*/ 	.short	0x0000
        /*0012*/ 	.short	0x0000
        /*0014*/ 	.byte	0x00, 0xf0, 0x11, 0x00


	//----- nvinfo : EIATTR_SPARSE_MMA_MASK
	.align		4
.L_47:
        /*0018*/ 	.byte	0x03, 0x50
        /*001a*/ 	.short	0x0000


	//----- nvinfo : EIATTR_MAXREG_COUNT
	.align		4
        /*001c*/ 	.byte	0x03, 0x1b
        /*001e*/ 	.short	0x00ff


	//----- nvinfo : EIATTR_EXTERNS
	.align		4
        /*0020*/ 	.byte	0x04, 0x0f
        /*0022*/ 	.short	(.L_49 - .L_48)


	//   ....[0]....
	.align		4
.L_48:
        /*0024*/ 	.word	index@(vprintf)


	//----- nvinfo : EIATTR_MERCURY_ISA_VERSION
	.align		4
.L_49:
        /*0028*/ 	.byte	0x03, 0x5f
        /*002a*/ 	.short	0x0101


	//----- nvinfo : EIATTR_VRC_CTA_INIT_COUNT
	.align		4
        /*002c*/ 	.byte	0x02, 0x4a
	.zero		1
	.zero		1


	//----- nvinfo : EIATTR_SYSCALL_OFFSETS
	.align		4
        /*0030*/ 	.byte	0x04, 0x46
        /*0032*/ 	.short	(.L_51 - .L_50)


	//   ....[0]....
.L_50:
        /*0034*/ 	.word	0x000000e0


	//----- nvinfo : EIATTR_EXIT_INSTR_OFFSETS
	.align		4
.L_51:
        /*0038*/ 	.byte	0x04, 0x1c
        /*003a*/ 	.short	(.L_53 - .L_52)


	//   ....[0]....
.L_52:
        /*003c*/ 	.word	0x000000f0


	//----- nvinfo : EIATTR_CBANK_PARAM_SIZE
	.align		4
.L_53:
        /*0040*/ 	.byte	0x03, 0x19
        /*0042*/ 	.short	0x0004


	//----- nvinfo : EIATTR_PARAM_CBANK
	.align		4
        /*0044*/ 	.byte	0x04, 0x0a
        /*0046*/ 	.short	(.L_55 - .L_54)
	.align		4
.L_54:
        /*0048*/ 	.word	index@(.nv.constant0._Z14function_inputi)
        /*004c*/ 	.short	0x0380
        /*004e*/ 	.short	0x0004


	//----- nvinfo : EIATTR_SW_WAR
	.align		4
.L_55:
        /*0050*/ 	.byte	0x04, 0x36
        /*0052*/ 	.short	(.L_57 - .L_56)
.L_56:
        /*0054*/ 	.word	0x00000008
.L_57:


//--------------------- .nv.callgraph             --------------------------
	.section	.nv.callgraph,"",@"SHT_CUDA_CALLGRAPH"
	.align	4
	.sectionentsize	8
	.align		4
        /*0000*/ 	.word	0x00000000
	.align		4
        /*0004*/ 	.word	0xffffffff
	.align		4
        /*0008*/ 	.word	index@(_Z12noMemberFunc8NoMember)
	.align		4
        /*000c*/ 	.word	index@(vprintf)
	.align		4
        /*0010*/ 	.word	index@(_Z14function_inputi)
	.align		4
        /*0014*/ 	.word	index@(vprintf)
	.align		4
        /*0018*/ 	.word	0x00000000
	.align		4
        /*001c*/ 	.word	0xfffffffe
	.align		4
        /*0020*/ 	.word	0x00000000
	.align		4
        /*0024*/ 	.word	0xfffffffd
	.align		4
        /*0028*/ 	.word	0x00000000
	.align		4
        /*002c*/ 	.word	0xfffffffc


//--------------------- .nv.constant4             --------------------------
	.section	.nv.constant4,"a",@progbits
	.align	8
	.align		8
.nv.constant4:
        /*0000*/ 	.dword	$str
	.align		8
        /*0008*/ 	.dword	$str$1
	.align		8
        /*0010*/ 	.dword	vprintf


//--------------------- .text._Z14function_input10UserDefine --------------------------
	.section	.text._Z14function_input10UserDefine,"ax",@progbits
	.align	128
        .global         _Z14function_input10UserDefine
        .type           _Z14function_input10UserDefine,@function
        .size           _Z14function_input10UserDefine,(.L_x_5 - _Z14function_input10UserDefine)
        .other          _Z14function_input10UserDefine,@"STO_CUDA_ENTRY STV_DEFAULT"
_Z14function_input10UserDefine:
.text._Z14function_input10UserDefine:
[----:B------:R-:W-:Y:S01]  /*0000*/  LDC R1, c[0x0][0x37c] ;  /* 0x0000df00ff017b82 */ /* 0x000fe20000000800 */
[----:B------:R-:W-:Y:S05]  /*0010*/  EXIT ;  /* 0x000000000000794d */ /* 0x000fea0003800000 */
.L_x_0:
[----:B------:R-:W-:-:S00]  /*0020*/  BRA `(.L_x_0) ;  /* 0xfffffffc00fc7947 */ /* 0x000fc0000383ffff */
[----:B------:R-:W-:-:S00]  /*0030*/  NOP ;  /* 0x0000000000007918 */ /* 0x000fc00000000000 */
        /* <DEDUP_REMOVED lines=12> */
.L_x_5:


//--------------------- .text._Z12noMemberFunc8NoMember --------------------------
	.section	.text._Z12noMemberFunc8NoMember,"ax",@progbits
	.align	128
        .global         _Z12noMemberFunc8NoMember
        .type           _Z12noMemberFunc8NoMember,@function
        .size           _Z12noMemberFunc8NoMember,(.L_x_6 - _Z12noMemberFunc8NoMember)
        .other          _Z12noMemberFunc8NoMember,@"STO_CUDA_ENTRY STV_DEFAULT"
_Z12noMemberFunc8NoMember:
.text._Z12noMemberFunc8NoMember:
[----:B------:R-:W0:Y:S01]  /*0000*/  LDC R1, c[0x0][0x37c] ;  /* 0x0000df00ff017b82 */ /* 0x000e220000000800 */
[----:B------:R-:W1:Y:S07]  /*0010*/  LDCU UR4, c[0x0][0x2f8] ;  /* 0x00005f00ff0477ac */ /* 0x000e6e0008000800 */
[----:B------:R-:W2:Y:S01]  /*0020*/  LDC.U8 R10, c[0x0][0x380] ;  /* 0x0000e000ff0a7b82 */ /* 0x000ea20000000000 */
[----:B0-----:R-:W-:Y:S01]  /*0030*/  VIADD R1, R1, 0xfffffff0 ;  /* 0xfffffff001017836 */ /* 0x001fe20000000000 */
[----:B------:R-:W-:Y:S01]  /*0040*/  MOV R0, 0x10 ;  /* 0x0000001000007802 */ /* 0x000fe20000000f00 */
[----:B------:R-:W0:Y:S05]  /*0050*/  LDCU UR5, c[0x0][0x2fc] ;  /* 0x00005f80ff0577ac */ /* 0x000e2a0008000800 */
[----:B------:R3:W4:Y:S01]  /*0060*/  LDC.64 R2, c[0x4][R0] ;  /* 0x0100000000027b82 */ /* 0x0007220000000a00 */
[----:B-1----:R-:W-:-:S05]  /*0070*/  IADD3 R8, P0, PT, R1, UR4, RZ ;  /* 0x0000000401087c10 */ /* 0x002fca000ff1e0ff */
[----:B0-----:R-:W-:Y:S01]  /*0080*/  IMAD.X R9, RZ, RZ, UR5, P0 ;  /* 0x00000005ff097e24 */ /* 0x001fe200080e06ff */
[----:B------:R-:W0:Y:S01]  /*0090*/  LDCU.64 UR4, c[0x4][0x8] ;  /* 0x01000100ff0477ac */ /* 0x000e220008000a00 */
[----:B--2---:R3:W-:Y:S01]  /*00a0*/  STL.U8 [R1], R10 ;  /* 0x0000000a01007387 */ /* 0x0047e20000100000 */
[----:B------:R-:W-:-:S03]  /*00b0*/  IADD3 R6, P0, PT, R8, 0x8, RZ ;  /* 0x0000000808067810 */ /* 0x000fc60007f1e0ff */
[----:B------:R3:W-:Y:S01]  /*00c0*/  STL.64 [R1+0x8], R8 ;  /* 0x0000080801007387 */ /* 0x0007e20000100a00 */
[----:B------:R-:W-:Y:S02]  /*00d0*/  IADD3.X R7, PT, PT, RZ, R9, RZ, P0, !PT ;  /* 0x00000009ff077210 */ /* 0x000fe400007fe4ff */
[----:B0-----:R-:W-:Y:S01]  /*00e0*/  MOV R4, UR4 ;  /* 0x0000000400047c02 */ /* 0x001fe20008000f00 */
[----:B---3--:R-:W-:-:S07]  /*00f0*/  IMAD.U32 R5, RZ, RZ, UR5 ;  /* 0x00000005ff057e24 */ /* 0x008fce000f8e00ff */
[----:B------:R-:W-:-:S07]  /*0100*/  LEPC R20, `(.L_x_1) ;  /* 0x000000001014794e */ /* 0x000fce0000000000 */
[----:B----4-:R-:W-:Y:S05]  /*0110*/  CALL.ABS.NOINC R2 ;  /* 0x0000000002007343 */ /* 0x010fea0003c00000 */
.L_x_1:
[----:B------:R-:W-:Y:S05]  /*0120*/  EXIT ;  /* 0x000000000000794d */ /* 0x000fea0003800000 */
.L_x_2:
        /* <DEDUP_REMOVED lines=13> */
.L_x_6:


//--------------------- .text._Z14function_inputi --------------------------
	.section	.text._Z14function_inputi,"ax",@progbits
	.align	128
        .global         _Z14function_inputi
        .type           _Z14function_inputi,@function
        .size           _Z14function_inputi,(.L_x_7 - _Z14function_inputi)
        .other          _Z14function_inputi,@"STO_CUDA_ENTRY STV_DEFAULT"
_Z14function_inputi:
.text._Z14function_inputi:
[----:B------:R-:W0:Y:S08]  /*0000*/  LDC R1, c[0x0][0x37c] ;  /* 0x0000df00ff017b82 */ /* 0x000e300000000800 */
[----:B------:R-:W1:Y:S01]  /*0010*/  LDC R8, c[0x0][0x380] ;  /* 0x0000e000ff087b82 */ /* 0x000e620000000800 */
[----:B0-----:R-:W-:Y:S01]  /*0020*/  VIADD R1, R1, 0xfffffff8 ;  /* 0xfffffff801017836 */ /* 0x001fe20000000000 */
[----:B------:R-:W-:Y:S01]  /*0030*/  MOV R0, 0x10 ;  /* 0x0000001000007802 */ /* 0x000fe20000000f00 */
[----:B------:R-:W0:Y:S01]  /*0040*/  LDCU UR4, c[0x0][0x2f8] ;  /* 0x00005f00ff0477ac */ /* 0x000e220008000800 */
[----:B------:R-:W2:Y:S04]  /*0050*/  LDCU.64 UR6, c[0x4][URZ] ;  /* 0x01000000ff0677ac */ /* 0x000ea80008000a00 */
[----:B------:R3:W4:Y:S01]  /*0060*/  LDC.64 R2, c[0x4][R0] ;  /* 0x0100000000027b82 */ /* 0x0007220000000a00 */
[----:B------:R-:W5:Y:S01]  /*0070*/  LDCU UR5, c[0x0][0x2fc] ;  /* 0x00005f80ff0577ac */ /* 0x000f620008000800 */
[----:B0-----:R-:W-:Y:S01]  /*0080*/  IADD3 R6, P0, PT, R1, UR4, RZ ;  /* 0x0000000401067c10 */ /* 0x001fe2000ff1e0ff */
[----:B-1----:R3:W-:Y:S01]  /*0090*/  STL [R1], R8 ;  /* 0x0000000801007387 */ /* 0x0027e20000100800 */
[----:B--2---:R-:W-:Y:S01]  /*00a0*/  IMAD.U32 R4, RZ, RZ, UR6 ;  /* 0x00000006ff047e24 */ /* 0x004fe2000f8e00ff */
[----:B------:R-:W-:-:S02]  /*00b0*/  MOV R5, UR7 ;  /* 0x0000000700057c02 */ /* 0x000fc40008000f00 */
[----:B-----5:R-:W-:-:S08]  /*00c0*/  IMAD.X R7, RZ, RZ, UR5, P0 ;  /* 0x00000005ff077e24 */ /* 0x020fd000080e06ff */
[----:B------:R-:W-:-:S07]  /*00d0*/  LEPC R20, `(.L_x_3) ;  /* 0x000000001014794e */ /* 0x000fce0000000000 */
[----:B---34-:R-:W-:Y:S05]  /*00e0*/  CALL.ABS.NOINC R2 ;  /* 0x0000000002007343 */ /* 0x018fea0003c00000 */
.L_x_3:
[----:B------:R-:W-:Y:S05]  /*00f0*/  EXIT ;  /* 0x000000000000794d */ /* 0x000fea0003800000 */
.L_x_4:
        /* <DEDUP_REMOVED lines=16> */
.L_x_7:


//--------------------- .nv.global.init           --------------------------
	.section	.nv.global.init,"aw",@progbits
.nv.global.init:
	.type		$str,@object
	.size		$str,($str$1 - $str)
$str:
        /*0000*/ 	.byte	0x69, 0x6e, 0x70, 0x75, 0x74, 0x20, 0x70, 0x61, 0x72, 0x61, 0x6d, 0x3a, 0x20, 0x25, 0x64, 0x0a
        /*0010*/ 	.byte	0x00
	.type		$str$1,@object
	.size		$str$1,(.L_1 - $str$1)
$str$1:
        /*0011*/ 	.byte	0x69, 0x6e, 0x70, 0x75, 0x74, 0x20, 0x6e, 0x6f, 0x20, 0x6d, 0x65, 0x6d, 0x62, 0x65, 0x72, 0x20
        /*0021*/ 	.byte	0x73, 0x74, 0x72, 0x75, 0x63, 0x74, 0x3a, 0x20, 0x25, 0x64, 0x0a, 0x00
.L_1:


//--------------------- .nv.shared.reserved.0     --------------------------
	.section	.nv.shared.reserved.0,"aw",@nobits
	.weak		__nv_reservedSMEM_offset_0_alias
	.size		__nv_reservedSMEM_offset_0_alias, 0, 64
	.other		__nv_reservedSMEM_offset_0_alias,@"STO_CUDA_RESERVED_SHARED STV_DEFAULT"
__nv_reservedSMEM_offset_0_alias:
	.zero		0
	.zero		64


//--------------------- .nv.constant0._Z14function_input10UserDefine --------------------------
	.section	.nv.constant0._Z14function_input10UserDefine,"a",@progbits
	.sectionflags	@""
	.align	4
.nv.constant0._Z14function_input10UserDefine:
	.zero		904


//--------------------- .nv.constant0._Z12noMemberFunc8NoMember --------------------------
	.section	.nv.constant0._Z12noMemberFunc8NoMember,"a",@progbits
	.sectionflags	@""
	.align	4
.nv.constant0._Z12noMemberFunc8NoMember:
	.zero		897


//--------------------- .nv.constant0._Z14function_inputi --------------------------
	.section	.nv.constant0._Z14function_inputi,"a",@progbits
	.sectionflags	@""
	.align	4
.nv.constant0._Z14function_inputi:
	.zero		900


//--------------------- SYMBOLS --------------------------

	.type		.nv.reservedSmem.offset0,@object
	.size		.nv.reservedSmem.offset0,0x4
	.type		vprintf,@function
